//
// Generated by NVIDIA NVVM Compiler
//
// Compiler Build ID: CL-36424714
// Cuda compilation tools, release 13.0, V13.0.88
// Based on NVVM 20.0.0
//

.version 9.0
.target sm_100
.address_size 64

	// .globl	vectorAdd

.visible .entry vectorAdd(
	.param .u64 .ptr .align 1 vectorAdd_param_0,
	.param .u64 .ptr .align 1 vectorAdd_param_1,
	.param .u64 .ptr .align 1 vectorAdd_param_2,
	.param .u64 vectorAdd_param_3
)
{
	.reg .pred 	%p<2>;
	.reg .b32 	%r<7>;
	.reg .b64 	%rd<15>;

	ld.param.u64 	%rd2, [vectorAdd_param_0];
	ld.param.u64 	%rd3, [vectorAdd_param_1];
	ld.param.u64 	%rd4, [vectorAdd_param_2];
	ld.param.u64 	%rd5, [vectorAdd_param_3];
	mov.u32 	%r1, %ntid.x;
	mov.u32 	%r2, %ctaid.x;
	mul.wide.u32 	%rd6, %r1, %r2;
	mov.u32 	%r3, %tid.x;
	cvt.u64.u32 	%rd7, %r3;
	add.s64 	%rd1, %rd6, %rd7;
	setp.ge.u64 	%p1, %rd1, %rd5;
	@%p1 bra 	$L__BB0_2;
	cvta.to.global.u64 	%rd8, %rd2;
	cvta.to.global.u64 	%rd9, %rd3;
	cvta.to.global.u64 	%rd10, %rd4;
	shl.b64 	%rd11, %rd1, 2;
	add.s64 	%rd12, %rd8, %rd11;
	ld.global.u32 	%r4, [%rd12];
	add.s64 	%rd13, %rd9, %rd11;
	ld.global.u32 	%r5, [%rd13];
	add.s32 	%r6, %r5, %r4;
	add.s64 	%rd14, %rd10, %rd11;
	st.global.u32 	[%rd14], %r6;
$L__BB0_2:
	ret;

}


// ===== COMPILED SASS (sm_100) =====

	.target	sm_100

	.elftype	@"ET_EXEC"


//--------------------- .note.nv.tkinfo           --------------------------
	.section	.note.nv.tkinfo,"",@"SHT_NOTE"
	.sectionflags	@"SHF_NOTE_NV_TKINFO"
	.tkinfo
        /*0018*/ 	.word	0x00000002
        /*0030*/ 	.string	""
        /*0030*/ 	.string	"ptxas"
        /*0030*/ 	.string	"Cuda compilation tools, release 13.0, V13.0.88"
        /*0030*/ 	.string	"Build cuda_13.0.r13.0/compiler.36424714_0"
        /*0030*/ 	.string	"-arch sm_100 -m 64 "



//--------------------- .note.nv.cuinfo           --------------------------
	.section	.note.nv.cuinfo,"",@"SHT_NOTE"
	.sectionflags	@"SHF_NOTE_NV_CUINFO"
        /*0018*/ 	.short	0x0002
        /*001a*/ 	.short	0x0064
        /*001c*/ 	.short	0x0082
	.zero		2


//--------------------- .nv.info                  --------------------------
	.section	.nv.info,"",@"SHT_CUDA_INFO"
	.align	4


	//----- nvinfo : EIATTR_REGCOUNT
	.align		4
        /*0000*/ 	.byte	0x04, 0x2f
        /*0002*/ 	.short	(.L_1 - .L_0)
	.align		4
.L_0:
        /*0004*/ 	.word	index@(vectorAdd)
        /*0008*/ 	.word	0x0000000c


	//----- nvinfo : EIATTR_FRAME_SIZE
	.align		4
.L_1:
        /*000c*/ 	.byte	0x04, 0x11
        /*000e*/ 	.short	(.L_3 - .L_2)
	.align		4
.L_2:
        /*0010*/ 	.word	index@(vectorAdd)
        /*0014*/ 	.word	0x00000000


	//----- nvinfo : EIATTR_MIN_STACK_SIZE
	.align		4
.L_3:
        /*0018*/ 	.byte	0x04, 0x12
        /*001a*/ 	.short	(.L_5 - .L_4)
	.align		4
.L_4:
        /*001c*/ 	.word	index@(vectorAdd)
        /*0020*/ 	.word	0x00000000
.L_5:


//--------------------- .nv.compat                --------------------------
	.section	.nv.compat,"",@"SHT_CUDA_COMPAT_INFO"
	.align	4
        /*0000*/ 	.byte	0x02, 0x09, 0x00, 0x00, 0x02, 0x02, 0x01, 0x00, 0x02, 0x05, 0x05, 0x00, 0x03, 0x07, 0x01, 0x01
        /*0010*/ 	.byte	0x02, 0x03, 0x00, 0x00, 0x02, 0x06, 0x01, 0x00, 0x04, 0x0b, 0x08, 0x00, 0x09, 0x00, 0x00, 0x00
        /*0020*/ 	.byte	0x00, 0x00, 0x00, 0x00


//--------------------- .nv.info.vectorAdd        --------------------------
	.section	.nv.info.vectorAdd,"",@"SHT_CUDA_INFO"
	.sectionflags	@""
	.align	4


	//----- nvinfo : EIATTR_CUDA_API_VERSION
	.align		4
        /*0000*/ 	.byte	0x04, 0x37
        /*0002*/ 	.short	(.L_7 - .L_6)
.L_6:
        /*0004*/ 	.word	0x00000082


	//----- nvinfo : EIATTR_KPARAM_INFO
	.align		4
.L_7:
        /*0008*/ 	.byte	0x04, 0x17
        /*000a*/ 	.short	(.L_9 - .L_8)
.L_8:
        /*000c*/ 	.word	0x00000000
        /*0010*/ 	.short	0x0003
        /*0012*/ 	.short	0x0018
        /*0014*/ 	.byte	0x00, 0xf0, 0x21, 0x00


	//----- nvinfo : EIATTR_KPARAM_INFO
	.align		4
.L_9:
        /*0018*/ 	.byte	0x04, 0x17
        /*001a*/ 	.short	(.L_11 - .L_10)
.L_10:
        /*001c*/ 	.word	0x00000000
        /*0020*/ 	.short	0x0002
        /*0022*/ 	.short	0x0010
        /*0024*/ 	.byte	0x00, 0xf5, 0x21, 0x00


	//----- nvinfo : EIATTR_KPARAM_INFO
	.align		4
.L_11:
        /*0028*/ 	.byte	0x04, 0x17
        /*002a*/ 	.short	(.L_13 - .L_12)
.L_12:
        /*002c*/ 	.word	0x00000000
        /*0030*/ 	.short	0x0001
        /*0032*/ 	.short	0x0008
        /*0034*/ 	.byte	0x00, 0xf5, 0x21, 0x00


	//----- nvinfo : EIATTR_KPARAM_INFO
	.align		4
.L_13:
        /*0038*/ 	.byte	0x04, 0x17
        /*003a*/ 	.short	(.L_15 - .L_14)
.L_14:
        /*003c*/ 	.word	0x00000000
        /*0040*/ 	.short	0x0000
        /*0042*/ 	.short	0x0000
        /*0044*/ 	.byte	0x00, 0xf5, 0x21, 0x00


	//----- nvinfo : EIATTR_SPARSE_MMA_MASK
	.align		4
.L_15:
        /*0048*/ 	.byte	0x03, 0x50
        /*004a*/ 	.short	0x0000


	//----- nvinfo : EIATTR_MAXREG_COUNT
	.align		4
        /*004c*/ 	.byte	0x03, 0x1b
        /*004e*/ 	.short	0x00ff


	//----- nvinfo : EIATTR_MERCURY_ISA_VERSION
	.align		4
        /*0050*/ 	.byte	0x03, 0x5f
        /*0052*/ 	.short	0x0101


	//----- nvinfo : EIATTR_VRC_CTA_INIT_COUNT
	.align		4
        /*0054*/ 	.byte	0x02, 0x4a
	.zero		1
	.zero		1


	//----- nvinfo : EIATTR_EXIT_INSTR_OFFSETS
	.align		4
        /*0058*/ 	.byte	0x04, 0x1c
        /*005a*/ 	.short	(.L_17 - .L_16)


	//   ....[0]....
.L_16:
        /*005c*/ 	.word	0x00000090


	//   ....[1]....
        /*0060*/ 	.word	0x00000190


	//----- nvinfo : EIATTR_CBANK_PARAM_SIZE
	.align		4
.L_17:
        /*0064*/ 	.byte	0x03, 0x19
        /*0066*/ 	.short	0x0020


	//----- nvinfo : EIATTR_PARAM_CBANK
	.align		4
        /*0068*/ 	.byte	0x04, 0x0a
        /*006a*/ 	.short	(.L_19 - .L_18)
	.align		4
.L_18:
        /*006c*/ 	.word	index@(.nv.constant0.vectorAdd)
        /*0070*/ 	.short	0x0380
        /*0072*/ 	.short	0x0020


	//----- nvinfo : EIATTR_SW_WAR
	.align		4
.L_19:
        /*0074*/ 	.byte	0x04, 0x36
        /*0076*/ 	.short	(.L_21 - .L_20)
.L_20:
        /*0078*/ 	.word	0x00000008
.L_21:


//--------------------- .nv.callgraph             --------------------------
	.section	.nv.callgraph,"",@"SHT_CUDA_CALLGRAPH"
	.align	4
	.sectionentsize	8
	.align		4
        /*0000*/ 	.word	0x00000000
	.align		4
        /*0004*/ 	.word	0xffffffff
	.align		4
        /*0008*/ 	.word	0x00000000
	.align		4
        /*000c*/ 	.word	0xfffffffe
	.align		4
        /*0010*/ 	.word	0x00000000
	.align		4
        /*0014*/ 	.word	0xfffffffd
	.align		4
        /*0018*/ 	.word	0x00000000
	.align		4
        /*001c*/ 	.word	0xfffffffc


//--------------------- .text.vectorAdd           --------------------------
	.section	.text.vectorAdd,"ax",@progbits
	.align	128
        .global         vectorAdd
        .type           vectorAdd,@function
        .size           vectorAdd,(.L_x_1 - vectorAdd)
        .other          vectorAdd,@"STO_CUDA_ENTRY STV_DEFAULT"
vectorAdd:
.text.vectorAdd:
[----:B------:R-:W-:Y:S01]  /*0000*/  LDC R1, c[0x0][0x37c] ;  /* 0x0000df00ff017b82 */ /* 0x000fe20000000800 */
[----:B------:R-:W0:Y:S01]  /*0010*/  S2R R5, SR_CTAID.X ;  /* 0x0000000000057919 */ /* 0x000e220000002500 */
[----:B------:R-:W0:Y:S01]  /*0020*/  LDCU UR4, c[0x0][0x360] ;  /* 0x00006c00ff0477ac */ /* 0x000e220008000800 */
[----:B------:R-:W-:Y:S01]  /*0030*/  IMAD.MOV.U32 R3, RZ, RZ, RZ ;  /* 0x000000ffff037224 */ /* 0x000fe200078e00ff */
[----:B------:R-:W0:Y:S01]  /*0040*/  S2R R2, SR_TID.X ;  /* 0x0000000000027919 */ /* 0x000e220000002100 */
[----:B------:R-:W1:Y:S01]  /*0050*/  LDCU.64 UR6, c[0x0][0x398] ;  /* 0x00007300ff0677ac */ /* 0x000e620008000a00 */
[----:B0-----:R-:W-:-:S03]  /*0060*/  IMAD.WIDE.U32 R2, R5, UR4, R2 ;  /* 0x0000000405027c25 */ /* 0x001fc6000f8e0002 */
[----:B-1----:R-:W-:-:S04]  /*0070*/  ISETP.GE.U32.AND P0, PT, R2, UR6, PT ;  /* 0x0000000602007c0c */ /* 0x002fc8000bf06070 */
[----:B------:R-:W-:-:S13]  /*0080*/  ISETP.GE.U32.AND.EX P0, PT, R3, UR7, PT, P0 ;  /* 0x0000000703007c0c */ /* 0x000fda000bf06100 */
[----:B------:R-:W-:Y:S05]  /*0090*/  @P0 EXIT ;  /* 0x000000000000094d */ /* 0x000fea0003800000 */
[----:B------:R-:W0:Y:S01]  /*00a0*/  LDCU.128 UR8, c[0x0][0x380] ;  /* 0x00007000ff0877ac */ /* 0x000e220008000c00 */
[C---:B------:R-:W-:Y:S01]  /*00b0*/  IMAD.SHL.U32 R6, R2.reuse, 0x4, RZ ;  /* 0x0000000402067824 */ /* 0x040fe200078e00ff */
[----:B------:R-:W-:Y:S01]  /*00c0*/  SHF.L.U64.HI R0, R2, 0x2, R3 ;  /* 0x0000000202007819 */ /* 0x000fe20000010203 */
[----:B------:R-:W1:Y:S01]  /*00d0*/  LDCU.64 UR4, c[0x0][0x358] ;  /* 0x00006b00ff0477ac */ /* 0x000e620008000a00 */
[----:B------:R-:W2:Y:S02]  /*00e0*/  LDCU.64 UR6, c[0x0][0x390] ;  /* 0x00007200ff0677ac */ /* 0x000ea40008000a00 */
[C---:B0-----:R-:W-:Y:S02]  /*00f0*/  IADD3 R4, P1, PT, R6.reuse, UR10, RZ ;  /* 0x0000000a06047c10 */ /* 0x041fe4000ff3e0ff */
[----:B------:R-:W-:Y:S02]  /*0100*/  IADD3 R2, P0, PT, R6, UR8, RZ ;  /* 0x0000000806027c10 */ /* 0x000fe4000ff1e0ff */
[----:B------:R-:W-:-:S02]  /*0110*/  IADD3.X R5, PT, PT, R0, UR11, RZ, P1, !PT ;  /* 0x0000000b00057c10 */ /* 0x000fc40008ffe4ff */
[----:B------:R-:W-:-:S04]  /*0120*/  IADD3.X R3, PT, PT, R0, UR9, RZ, P0, !PT ;  /* 0x0000000900037c10 */ /* 0x000fc800087fe4ff */
[----:B-1----:R-:W3:Y:S04]  /*0130*/  LDG.E R5, desc[UR4][R4.64] ;  /* 0x0000000404057981 */ /* 0x002ee8000c1e1900 */
[----:B------:R-:W3:Y:S01]  /*0140*/  LDG.E R2, desc[UR4][R2.64] ;  /* 0x0000000402027981 */ /* 0x000ee2000c1e1900 */
[----:B--2---:R-:W-:-:S04]  /*0150*/  IADD3 R6, P0, PT, R6, UR6, RZ ;  /* 0x0000000606067c10 */ /* 0x004fc8000ff1e0ff */
[----:B------:R-:W-:Y:S01]  /*0160*/  IADD3.X R7, PT, PT, R0, UR7, RZ, P0, !PT ;  /* 0x0000000700077c10 */ /* 0x000fe200087fe4ff */
[----:B---3--:R-:W-:-:S05]  /*0170*/  IMAD.IADD R9, R2, 0x1, R5 ;  /* 0x0000000102097824 */ /* 0x008fca00078e0205 */
[----:B------:R-:W-:Y:S01]  /*0180*/  STG.E desc[UR4][R6.64], R9 ;  /* 0x0000000906007986 */ /* 0x000fe2000c101904 */
[----:B------:R-:W-:Y:S05]  /*0190*/  EXIT ;  /* 0x000000000000794d */ /* 0x000fea0003800000 */
.L_x_0:
[----:B------:R-:W-:-:S00]  /*01a0*/  BRA `(.L_x_0) ;  /* 0xfffffffc00fc7947 */ /* 0x000fc0000383ffff */
[----:B------:R-:W-:-:S00]  /*01b0*/  NOP ;  /* 0x0000000000007918 */ /* 0x000fc00000000000 */
        /* <DEDUP_REMOVED lines=12> */
.L_x_1:


//--------------------- .nv.shared.reserved.0     --------------------------
	.section	.nv.shared.reserved.0,"aw",@nobits
	.weak		__nv_reservedSMEM_offset_0_alias
	.size		__nv_reservedSMEM_offset_0_alias, 0, 64
	.other		__nv_reservedSMEM_offset_0_alias,@"STO_CUDA_RESERVED_SHARED STV_DEFAULT"
__nv_reservedSMEM_offset_0_alias:
	.zero		0
	.zero		64


//--------------------- .nv.constant0.vectorAdd   --------------------------
	.section	.nv.constant0.vectorAdd,"a",@progbits
	.sectionflags	@""
	.align	4
.nv.constant0.vectorAdd:
	.zero		928


//--------------------- SYMBOLS --------------------------

	.type		.nv.reservedSmem.offset0,@object
	.size		.nv.reservedSmem.offset0,0x4
